//
// Generated by NVIDIA NVVM Compiler
//
// Compiler Build ID: CL-36424714
// Cuda compilation tools, release 13.0, V13.0.88
// Based on NVVM 20.0.0
//

.version 9.0
.target sm_100
.address_size 64

	// .globl	_Z9findLowerPii
.extern .func  (.param .b32 func_retval0) vprintf
(
	.param .b64 vprintf_param_0,
	.param .b64 vprintf_param_1
)
;
.global .align 1 .b8 $str[22] = {10, 98, 101, 115, 116, 32, 112, 111, 115, 61, 37, 100, 44, 32, 109, 105, 110, 61, 37, 100, 10};

.visible .entry _Z9findLowerPii(
	.param .u64 .ptr .align 1 _Z9findLowerPii_param_0,
	.param .u32 _Z9findLowerPii_param_1
)
{
	.local .align 8 .b8 	__local_depot0[8];
	.reg .b64 	%SP;
	.reg .b64 	%SPL;
	.reg .pred 	%p<39>;
	.reg .b32 	%r<187>;
	.reg .b64 	%rd<20>;

	mov.u64 	%SPL, __local_depot0;
	cvta.local.u64 	%SP, %SPL;
	ld.param.u64 	%rd8, [_Z9findLowerPii_param_0];
	ld.param.u32 	%r44, [_Z9findLowerPii_param_1];
	cvta.to.global.u64 	%rd1, %rd8;
	add.s32 	%r1, %r44, -1;
	setp.lt.s32 	%p1, %r44, 2;
	mov.b32 	%r186, 2147483647;
	mov.b32 	%r185, -1;
	@%p1 bra 	$L__BB0_13;
	add.s32 	%r51, %r44, -2;
	and.b32  	%r2, %r1, 15;
	setp.lt.u32 	%p2, %r51, 15;
	mov.b32 	%r185, -1;
	mov.b32 	%r186, 2147483647;
	mov.b32 	%r173, 0;
	@%p2 bra 	$L__BB0_4;
	and.b32  	%r173, %r1, -16;
	add.s64 	%rd18, %rd1, 32;
	mov.b32 	%r185, -1;
	mov.b32 	%r186, 2147483647;
	mov.b32 	%r163, 0;
$L__BB0_3:
	.pragma "nounroll";
	ld.global.u32 	%r55, [%rd18+-32];
	setp.lt.s32 	%p3, %r55, %r186;
	selp.b32 	%r56, %r163, %r185, %p3;
	min.s32 	%r57, %r55, %r186;
	ld.global.u32 	%r58, [%rd18+-28];
	setp.lt.s32 	%p4, %r58, %r57;
	add.s32 	%r59, %r163, 1;
	selp.b32 	%r60, %r59, %r56, %p4;
	min.s32 	%r61, %r58, %r57;
	ld.global.u32 	%r62, [%rd18+-24];
	setp.lt.s32 	%p5, %r62, %r61;
	add.s32 	%r63, %r163, 2;
	selp.b32 	%r64, %r63, %r60, %p5;
	min.s32 	%r65, %r62, %r61;
	ld.global.u32 	%r66, [%rd18+-20];
	setp.lt.s32 	%p6, %r66, %r65;
	add.s32 	%r67, %r163, 3;
	selp.b32 	%r68, %r67, %r64, %p6;
	min.s32 	%r69, %r66, %r65;
	ld.global.u32 	%r70, [%rd18+-16];
	setp.lt.s32 	%p7, %r70, %r69;
	add.s32 	%r71, %r163, 4;
	selp.b32 	%r72, %r71, %r68, %p7;
	min.s32 	%r73, %r70, %r69;
	ld.global.u32 	%r74, [%rd18+-12];
	setp.lt.s32 	%p8, %r74, %r73;
	add.s32 	%r75, %r163, 5;
	selp.b32 	%r76, %r75, %r72, %p8;
	min.s32 	%r77, %r74, %r73;
	ld.global.u32 	%r78, [%rd18+-8];
	setp.lt.s32 	%p9, %r78, %r77;
	add.s32 	%r79, %r163, 6;
	selp.b32 	%r80, %r79, %r76, %p9;
	min.s32 	%r81, %r78, %r77;
	ld.global.u32 	%r82, [%rd18+-4];
	setp.lt.s32 	%p10, %r82, %r81;
	add.s32 	%r83, %r163, 7;
	selp.b32 	%r84, %r83, %r80, %p10;
	min.s32 	%r85, %r82, %r81;
	ld.global.u32 	%r86, [%rd18];
	setp.lt.s32 	%p11, %r86, %r85;
	add.s32 	%r87, %r163, 8;
	selp.b32 	%r88, %r87, %r84, %p11;
	min.s32 	%r89, %r86, %r85;
	ld.global.u32 	%r90, [%rd18+4];
	setp.lt.s32 	%p12, %r90, %r89;
	add.s32 	%r91, %r163, 9;
	selp.b32 	%r92, %r91, %r88, %p12;
	min.s32 	%r93, %r90, %r89;
	ld.global.u32 	%r94, [%rd18+8];
	setp.lt.s32 	%p13, %r94, %r93;
	add.s32 	%r95, %r163, 10;
	selp.b32 	%r96, %r95, %r92, %p13;
	min.s32 	%r97, %r94, %r93;
	ld.global.u32 	%r98, [%rd18+12];
	setp.lt.s32 	%p14, %r98, %r97;
	add.s32 	%r99, %r163, 11;
	selp.b32 	%r100, %r99, %r96, %p14;
	min.s32 	%r101, %r98, %r97;
	ld.global.u32 	%r102, [%rd18+16];
	setp.lt.s32 	%p15, %r102, %r101;
	add.s32 	%r103, %r163, 12;
	selp.b32 	%r104, %r103, %r100, %p15;
	min.s32 	%r105, %r102, %r101;
	ld.global.u32 	%r106, [%rd18+20];
	setp.lt.s32 	%p16, %r106, %r105;
	add.s32 	%r107, %r163, 13;
	selp.b32 	%r108, %r107, %r104, %p16;
	min.s32 	%r109, %r106, %r105;
	ld.global.u32 	%r110, [%rd18+24];
	setp.lt.s32 	%p17, %r110, %r109;
	add.s32 	%r111, %r163, 14;
	selp.b32 	%r112, %r111, %r108, %p17;
	min.s32 	%r113, %r110, %r109;
	ld.global.u32 	%r114, [%rd18+28];
	setp.lt.s32 	%p18, %r114, %r113;
	add.s32 	%r115, %r163, 15;
	selp.b32 	%r185, %r115, %r112, %p18;
	min.s32 	%r186, %r114, %r113;
	add.s64 	%rd18, %rd18, 64;
	add.s32 	%r163, %r163, 16;
	setp.ne.s32 	%p19, %r163, %r173;
	@%p19 bra 	$L__BB0_3;
$L__BB0_4:
	setp.eq.s32 	%p20, %r2, 0;
	@%p20 bra 	$L__BB0_13;
	and.b32  	%r15, %r1, 7;
	setp.lt.u32 	%p21, %r2, 8;
	@%p21 bra 	$L__BB0_7;
	mul.wide.u32 	%rd9, %r173, 4;
	add.s64 	%rd10, %rd1, %rd9;
	ld.global.u32 	%r117, [%rd10];
	setp.lt.s32 	%p22, %r117, %r186;
	selp.b32 	%r118, %r173, %r185, %p22;
	min.s32 	%r119, %r117, %r186;
	add.s32 	%r120, %r173, 1;
	ld.global.u32 	%r121, [%rd10+4];
	setp.lt.s32 	%p23, %r121, %r119;
	selp.b32 	%r122, %r120, %r118, %p23;
	min.s32 	%r123, %r121, %r119;
	add.s32 	%r124, %r173, 2;
	ld.global.u32 	%r125, [%rd10+8];
	setp.lt.s32 	%p24, %r125, %r123;
	selp.b32 	%r126, %r124, %r122, %p24;
	min.s32 	%r127, %r125, %r123;
	add.s32 	%r128, %r173, 3;
	ld.global.u32 	%r129, [%rd10+12];
	setp.lt.s32 	%p25, %r129, %r127;
	selp.b32 	%r130, %r128, %r126, %p25;
	min.s32 	%r131, %r129, %r127;
	add.s32 	%r132, %r173, 4;
	ld.global.u32 	%r133, [%rd10+16];
	setp.lt.s32 	%p26, %r133, %r131;
	selp.b32 	%r134, %r132, %r130, %p26;
	min.s32 	%r135, %r133, %r131;
	add.s32 	%r136, %r173, 5;
	ld.global.u32 	%r137, [%rd10+20];
	setp.lt.s32 	%p27, %r137, %r135;
	selp.b32 	%r138, %r136, %r134, %p27;
	min.s32 	%r139, %r137, %r135;
	add.s32 	%r140, %r173, 6;
	ld.global.u32 	%r141, [%rd10+24];
	setp.lt.s32 	%p28, %r141, %r139;
	selp.b32 	%r142, %r140, %r138, %p28;
	min.s32 	%r143, %r141, %r139;
	add.s32 	%r144, %r173, 7;
	ld.global.u32 	%r145, [%rd10+28];
	setp.lt.s32 	%p29, %r145, %r143;
	selp.b32 	%r185, %r144, %r142, %p29;
	min.s32 	%r186, %r145, %r143;
	add.s32 	%r173, %r173, 8;
$L__BB0_7:
	setp.eq.s32 	%p30, %r15, 0;
	@%p30 bra 	$L__BB0_13;
	and.b32  	%r24, %r1, 3;
	setp.lt.u32 	%p31, %r15, 4;
	@%p31 bra 	$L__BB0_10;
	mul.wide.u32 	%rd11, %r173, 4;
	add.s64 	%rd12, %rd1, %rd11;
	ld.global.u32 	%r147, [%rd12];
	setp.lt.s32 	%p32, %r147, %r186;
	selp.b32 	%r148, %r173, %r185, %p32;
	min.s32 	%r149, %r147, %r186;
	add.s32 	%r150, %r173, 1;
	ld.global.u32 	%r151, [%rd12+4];
	setp.lt.s32 	%p33, %r151, %r149;
	selp.b32 	%r152, %r150, %r148, %p33;
	min.s32 	%r153, %r151, %r149;
	add.s32 	%r154, %r173, 2;
	ld.global.u32 	%r155, [%rd12+8];
	setp.lt.s32 	%p34, %r155, %r153;
	selp.b32 	%r156, %r154, %r152, %p34;
	min.s32 	%r157, %r155, %r153;
	add.s32 	%r158, %r173, 3;
	ld.global.u32 	%r159, [%rd12+12];
	setp.lt.s32 	%p35, %r159, %r157;
	selp.b32 	%r185, %r158, %r156, %p35;
	min.s32 	%r186, %r159, %r157;
	add.s32 	%r173, %r173, 4;
$L__BB0_10:
	setp.eq.s32 	%p36, %r24, 0;
	@%p36 bra 	$L__BB0_13;
	mul.wide.u32 	%rd13, %r173, 4;
	add.s64 	%rd19, %rd1, %rd13;
	neg.s32 	%r181, %r24;
$L__BB0_12:
	.pragma "nounroll";
	ld.global.u32 	%r160, [%rd19];
	setp.lt.s32 	%p37, %r160, %r186;
	selp.b32 	%r185, %r173, %r185, %p37;
	min.s32 	%r186, %r160, %r186;
	add.s32 	%r173, %r173, 1;
	add.s64 	%rd19, %rd19, 4;
	add.s32 	%r181, %r181, 1;
	setp.ne.s32 	%p38, %r181, 0;
	@%p38 bra 	$L__BB0_12;
$L__BB0_13:
	add.u64 	%rd14, %SP, 0;
	add.u64 	%rd15, %SPL, 0;
	st.local.v2.u32 	[%rd15], {%r185, %r186};
	mov.u64 	%rd16, $str;
	cvta.global.u64 	%rd17, %rd16;
	{ // callseq 0, 0
	.param .b64 param0;
	st.param.b64 	[param0], %rd17;
	.param .b64 param1;
	st.param.b64 	[param1], %rd14;
	.param .b32 retval0;
	call.uni (retval0), 
	vprintf, 
	(
	param0, 
	param1
	);
	ld.param.b32 	%r161, [retval0];
	} // callseq 0
	ret;

}
	// .globl	_Z6getSumPiS_
.visible .entry _Z6getSumPiS_(
	.param .u64 .ptr .align 1 _Z6getSumPiS__param_0,
	.param .u64 .ptr .align 1 _Z6getSumPiS__param_1
)
{
	.reg .b32 	%r<64>;
	.reg .b64 	%rd<9>;

	ld.param.u64 	%rd1, [_Z6getSumPiS__param_0];
	ld.param.u64 	%rd2, [_Z6getSumPiS__param_1];
	mov.u32 	%r1, %ctaid.x;
	mov.u32 	%r2, %tid.x;
	mul.lo.s32 	%r3, %r2, 10;
	cvta.to.global.u64 	%rd3, %rd1;
	mul.wide.u32 	%rd4, %r3, 4;
	add.s64 	%rd5, %rd3, %rd4;
	ld.global.u32 	%r4, [%rd5];
	sub.s32 	%r5, %r1, %r4;
	abs.s32 	%r6, %r5;
	mad.lo.s32 	%r7, %r6, %r6, %r6;
	shr.u32 	%r8, %r7, 1;
	ld.global.u32 	%r9, [%rd5+4];
	sub.s32 	%r10, %r1, %r9;
	abs.s32 	%r11, %r10;
	mad.lo.s32 	%r12, %r11, %r11, %r11;
	shr.u32 	%r13, %r12, 1;
	add.s32 	%r14, %r13, %r8;
	ld.global.u32 	%r15, [%rd5+8];
	sub.s32 	%r16, %r1, %r15;
	abs.s32 	%r17, %r16;
	mad.lo.s32 	%r18, %r17, %r17, %r17;
	shr.u32 	%r19, %r18, 1;
	add.s32 	%r20, %r19, %r14;
	ld.global.u32 	%r21, [%rd5+12];
	sub.s32 	%r22, %r1, %r21;
	abs.s32 	%r23, %r22;
	mad.lo.s32 	%r24, %r23, %r23, %r23;
	shr.u32 	%r25, %r24, 1;
	add.s32 	%r26, %r25, %r20;
	ld.global.u32 	%r27, [%rd5+16];
	sub.s32 	%r28, %r1, %r27;
	abs.s32 	%r29, %r28;
	mad.lo.s32 	%r30, %r29, %r29, %r29;
	shr.u32 	%r31, %r30, 1;
	add.s32 	%r32, %r31, %r26;
	ld.global.u32 	%r33, [%rd5+20];
	sub.s32 	%r34, %r1, %r33;
	abs.s32 	%r35, %r34;
	mad.lo.s32 	%r36, %r35, %r35, %r35;
	shr.u32 	%r37, %r36, 1;
	add.s32 	%r38, %r37, %r32;
	ld.global.u32 	%r39, [%rd5+24];
	sub.s32 	%r40, %r1, %r39;
	abs.s32 	%r41, %r40;
	mad.lo.s32 	%r42, %r41, %r41, %r41;
	shr.u32 	%r43, %r42, 1;
	add.s32 	%r44, %r43, %r38;
	ld.global.u32 	%r45, [%rd5+28];
	sub.s32 	%r46, %r1, %r45;
	abs.s32 	%r47, %r46;
	mad.lo.s32 	%r48, %r47, %r47, %r47;
	shr.u32 	%r49, %r48, 1;
	add.s32 	%r50, %r49, %r44;
	ld.global.u32 	%r51, [%rd5+32];
	sub.s32 	%r52, %r1, %r51;
	abs.s32 	%r53, %r52;
	mad.lo.s32 	%r54, %r53, %r53, %r53;
	shr.u32 	%r55, %r54, 1;
	add.s32 	%r56, %r55, %r50;
	ld.global.u32 	%r57, [%rd5+36];
	sub.s32 	%r58, %r1, %r57;
	abs.s32 	%r59, %r58;
	mad.lo.s32 	%r60, %r59, %r59, %r59;
	shr.u32 	%r61, %r60, 1;
	add.s32 	%r62, %r61, %r56;
	cvta.to.global.u64 	%rd6, %rd2;
	mul.wide.u32 	%rd7, %r1, 4;
	add.s64 	%rd8, %rd6, %rd7;
	atom.global.add.u32 	%r63, [%rd8], %r62;
	bar.sync 	0;
	ret;

}


// ===== COMPILED SASS (sm_100) =====

	.target	sm_100

	.elftype	@"ET_EXEC"


//--------------------- .note.nv.tkinfo           --------------------------
	.section	.note.nv.tkinfo,"",@"SHT_NOTE"
	.sectionflags	@"SHF_NOTE_NV_TKINFO"
	.tkinfo
        /*0018*/ 	.word	0x00000002
        /*0030*/ 	.string	""
        /*0030*/ 	.string	"ptxas"
        /*0030*/ 	.string	"Cuda compilation tools, release 13.0, V13.0.88"
        /*0030*/ 	.string	"Build cuda_13.0.r13.0/compiler.36424714_0"
        /*0030*/ 	.string	"-arch sm_100 -m 64 "



//--------------------- .note.nv.cuinfo           --------------------------
	.section	.note.nv.cuinfo,"",@"SHT_NOTE"
	.sectionflags	@"SHF_NOTE_NV_CUINFO"
        /*0018*/ 	.short	0x0002
        /*001a*/ 	.short	0x0064
        /*001c*/ 	.short	0x0082
	.zero		2


//--------------------- .nv.info                  --------------------------
	.section	.nv.info,"",@"SHT_CUDA_INFO"
	.align	4


	//----- nvinfo : EIATTR_REGCOUNT
	.align		4
        /*0000*/ 	.byte	0x04, 0x2f
        /*0002*/ 	.short	(.L_2 - .L_1)
	.align		4
.L_1:
        /*0004*/ 	.word	index@(_Z9findLowerPii)
        /*0008*/ 	.word	0x0000001f


	//----- nvinfo : EIATTR_FRAME_SIZE
	.align		4
.L_2:
        /*000c*/ 	.byte	0x04, 0x11
        /*000e*/ 	.short	(.L_4 - .L_3)
	.align		4
.L_3:
        /*0010*/ 	.word	index@(_Z9findLowerPii)
        /*0014*/ 	.word	0x00000008


	//----- nvinfo : EIATTR_REGCOUNT
	.align		4
.L_4:
        /*0018*/ 	.byte	0x04, 0x2f
        /*001a*/ 	.short	(.L_6 - .L_5)
	.align		4
.L_5:
        /*001c*/ 	.word	index@(_Z6getSumPiS_)
        /*0020*/ 	.word	0x0000001a


	//----- nvinfo : EIATTR_FRAME_SIZE
	.align		4
.L_6:
        /*0024*/ 	.byte	0x04, 0x11
        /*0026*/ 	.short	(.L_8 - .L_7)
	.align		4
.L_7:
        /*0028*/ 	.word	index@(_Z6getSumPiS_)
        /*002c*/ 	.word	0x00000000


	//----- nvinfo : EIATTR_MIN_STACK_SIZE
	.align		4
.L_8:
        /*0030*/ 	.byte	0x04, 0x12
        /*0032*/ 	.short	(.L_10 - .L_9)
	.align		4
.L_9:
        /*0034*/ 	.word	index@(_Z6getSumPiS_)
        /*0038*/ 	.word	0x00000000


	//----- nvinfo : EIATTR_MIN_STACK_SIZE
	.align		4
.L_10:
        /*003c*/ 	.byte	0x04, 0x12
        /*003e*/ 	.short	(.L_12 - .L_11)
	.align		4
.L_11:
        /*0040*/ 	.word	index@(_Z9findLowerPii)
        /*0044*/ 	.word	0x00000008
.L_12:


//--------------------- .nv.compat                --------------------------
	.section	.nv.compat,"",@"SHT_CUDA_COMPAT_INFO"
	.align	4
        /*0000*/ 	.byte	0x02, 0x09, 0x00, 0x00, 0x02, 0x02, 0x01, 0x00, 0x02, 0x05, 0x05, 0x00, 0x03, 0x07, 0x01, 0x01
        /*0010*/ 	.byte	0x02, 0x03, 0x00, 0x00, 0x02, 0x06, 0x01, 0x00, 0x04, 0x0b, 0x08, 0x00, 0x09, 0x00, 0x00, 0x00
        /*0020*/ 	.byte	0x00, 0x00, 0x00, 0x00


//--------------------- .nv.info._Z6getSumPiS_    --------------------------
	.section	.nv.info._Z6getSumPiS_,"",@"SHT_CUDA_INFO"
	.sectionflags	@""
	.align	4


	//----- nvinfo : EIATTR_CUDA_API_VERSION
	.align		4
        /*0000*/ 	.byte	0x04, 0x37
        /*0002*/ 	.short	(.L_14 - .L_13)
.L_13:
        /*0004*/ 	.word	0x00000082


	//----- nvinfo : EIATTR_KPARAM_INFO
	.align		4
.L_14:
        /*0008*/ 	.byte	0x04, 0x17
        /*000a*/ 	.short	(.L_16 - .L_15)
.L_15:
        /*000c*/ 	.word	0x00000000
        /*0010*/ 	.short	0x0001
        /*0012*/ 	.short	0x0008
        /*0014*/ 	.byte	0x00, 0xf5, 0x21, 0x00


	//----- nvinfo : EIATTR_KPARAM_INFO
	.align		4
.L_16:
        /*0018*/ 	.byte	0x04, 0x17
        /*001a*/ 	.short	(.L_18 - .L_17)
.L_17:
        /*001c*/ 	.word	0x00000000
        /*0020*/ 	.short	0x0000
        /*0022*/ 	.short	0x0000
        /*0024*/ 	.byte	0x00, 0xf5, 0x21, 0x00


	//----- nvinfo : EIATTR_SPARSE_MMA_MASK
	.align		4
.L_18:
        /*0028*/ 	.byte	0x03, 0x50
        /*002a*/ 	.short	0x0000


	//----- nvinfo : EIATTR_MAXREG_COUNT
	.align		4
        /*002c*/ 	.byte	0x03, 0x1b
        /*002e*/ 	.short	0x00ff


	//----- nvinfo : EIATTR_NUM_BARRIERS
	.align		4
        /*0030*/ 	.byte	0x02, 0x4c
        /*0032*/ 	.byte	0x01
	.zero		1


	//----- nvinfo : EIATTR_MERCURY_ISA_VERSION
	.align		4
        /*0034*/ 	.byte	0x03, 0x5f
        /*0036*/ 	.short	0x0101


	//----- nvinfo : EIATTR_INT_WARP_WIDE_INSTR_OFFSETS
	.align		4
        /*0038*/ 	.byte	0x04, 0x31
        /*003a*/ 	.short	(.L_20 - .L_19)


	//   ....[0]....
.L_19:
        /*003c*/ 	.word	0x00000100


	//   ....[1]....
        /*0040*/ 	.word	0x00000430


	//----- nvinfo : EIATTR_VRC_CTA_INIT_COUNT
	.align		4
.L_20:
        /*0044*/ 	.byte	0x02, 0x4a
	.zero		1
	.zero		1


	//----- nvinfo : EIATTR_EXIT_INSTR_OFFSETS
	.align		4
        /*0048*/ 	.byte	0x04, 0x1c
        /*004a*/ 	.short	(.L_22 - .L_21)


	//   ....[0]....
.L_21:
        /*004c*/ 	.word	0x00000490


	//----- nvinfo : EIATTR_CBANK_PARAM_SIZE
	.align		4
.L_22:
        /*0050*/ 	.byte	0x03, 0x19
        /*0052*/ 	.short	0x0010


	//----- nvinfo : EIATTR_PARAM_CBANK
	.align		4
        /*0054*/ 	.byte	0x04, 0x0a
        /*0056*/ 	.short	(.L_24 - .L_23)
	.align		4
.L_23:
        /*0058*/ 	.word	index@(.nv.constant0._Z6getSumPiS_)
        /*005c*/ 	.short	0x0380
        /*005e*/ 	.short	0x0010


	//----- nvinfo : EIATTR_SW_WAR
	.align		4
.L_24:
        /*0060*/ 	.byte	0x04, 0x36
        /*0062*/ 	.short	(.L_26 - .L_25)
.L_25:
        /*0064*/ 	.word	0x00000008
.L_26:


//--------------------- .nv.info._Z9findLowerPii  --------------------------
	.section	.nv.info._Z9findLowerPii,"",@"SHT_CUDA_INFO"
	.sectionflags	@""
	.align	4


	//----- nvinfo : EIATTR_CUDA_API_VERSION
	.align		4
        /*0000*/ 	.byte	0x04, 0x37
        /*0002*/ 	.short	(.L_28 - .L_27)
.L_27:
        /*0004*/ 	.word	0x00000082


	//----- nvinfo : EIATTR_KPARAM_INFO
	.align		4
.L_28:
        /*0008*/ 	.byte	0x04, 0x17
        /*000a*/ 	.short	(.L_30 - .L_29)
.L_29:
        /*000c*/ 	.word	0x00000000
        /*0010*/ 	.short	0x0001
        /*0012*/ 	.short	0x0008
        /*0014*/ 	.byte	0x00, 0xf0, 0x11, 0x00


	//----- nvinfo : EIATTR_KPARAM_INFO
	.align		4
.L_30:
        /*0018*/ 	.byte	0x04, 0x17
        /*001a*/ 	.short	(.L_32 - .L_31)
.L_31:
        /*001c*/ 	.word	0x00000000
        /*0020*/ 	.short	0x0000
        /*0022*/ 	.short	0x0000
        /*0024*/ 	.byte	0x00, 0xf5, 0x21, 0x00


	//----- nvinfo : EIATTR_SPARSE_MMA_MASK
	.align		4
.L_32:
        /*0028*/ 	.byte	0x03, 0x50
        /*002a*/ 	.short	0x0000


	//----- nvinfo : EIATTR_MAXREG_COUNT
	.align		4
        /*002c*/ 	.byte	0x03, 0x1b
        /*002e*/ 	.short	0x00ff


	//----- nvinfo : EIATTR_EXTERNS
	.align		4
        /*0030*/ 	.byte	0x04, 0x0f
        /*0032*/ 	.short	(.L_34 - .L_33)


	//   ....[0]....
	.align		4
.L_33:
        /*0034*/ 	.word	index@(vprintf)


	//----- nvinfo : EIATTR_MERCURY_ISA_VERSION
	.align		4
.L_34:
        /*0038*/ 	.byte	0x03, 0x5f
        /*003a*/ 	.short	0x0101


	//----- nvinfo : EIATTR_VRC_CTA_INIT_COUNT
	.align		4
        /*003c*/ 	.byte	0x02, 0x4a
	.zero		1
	.zero		1


	//----- nvinfo : EIATTR_SYSCALL_OFFSETS
	.align		4
        /*0040*/ 	.byte	0x04, 0x46
        /*0042*/ 	.short	(.L_36 - .L_35)


	//   ....[0]....
.L_35:
        /*0044*/ 	.word	0x00000b90


	//----- nvinfo : EIATTR_EXIT_INSTR_OFFSETS
	.align		4
.L_36:
        /*0048*/ 	.byte	0x04, 0x1c
        /*004a*/ 	.short	(.L_38 - .L_37)


	//   ....[0]....
.L_37:
        /*004c*/ 	.word	0x00000ba0


	//----- nvinfo : EIATTR_CBANK_PARAM_SIZE
	.align		4
.L_38:
        /*0050*/ 	.byte	0x03, 0x19
        /*0052*/ 	.short	0x000c


	//----- nvinfo : EIATTR_PARAM_CBANK
	.align		4
        /*0054*/ 	.byte	0x04, 0x0a
        /*0056*/ 	.short	(.L_40 - .L_39)
	.align		4
.L_39:
        /*0058*/ 	.word	index@(.nv.constant0._Z9findLowerPii)
        /*005c*/ 	.short	0x0380
        /*005e*/ 	.short	0x000c


	//----- nvinfo : EIATTR_SW_WAR
	.align		4
.L_40:
        /*0060*/ 	.byte	0x04, 0x36
        /*0062*/ 	.short	(.L_42 - .L_41)
.L_41:
        /*0064*/ 	.word	0x00000008
.L_42:


//--------------------- .nv.callgraph             --------------------------
	.section	.nv.callgraph,"",@"SHT_CUDA_CALLGRAPH"
	.align	4
	.sectionentsize	8
	.align		4
        /*0000*/ 	.word	0x00000000
	.align		4
        /*0004*/ 	.word	0xffffffff
	.align		4
        /*0008*/ 	.word	index@(_Z9findLowerPii)
	.align		4
        /*000c*/ 	.word	index@(vprintf)
	.align		4
        /*0010*/ 	.word	0x00000000
	.align		4
        /*0014*/ 	.word	0xfffffffe
	.align		4
        /*0018*/ 	.word	0x00000000
	.align		4
        /*001c*/ 	.word	0xfffffffd
	.align		4
        /*0020*/ 	.word	0x00000000
	.align		4
        /*0024*/ 	.word	0xfffffffc


//--------------------- .nv.constant4             --------------------------
	.section	.nv.constant4,"a",@progbits
	.align	8
	.align		8
.nv.constant4:
        /*0000*/ 	.dword	$str
	.align		8
        /*0008*/ 	.dword	vprintf


//--------------------- .text._Z6getSumPiS_       --------------------------
	.section	.text._Z6getSumPiS_,"ax",@progbits
	.align	128
        .global         _Z6getSumPiS_
        .type           _Z6getSumPiS_,@function
        .size           _Z6getSumPiS_,(.L_x_9 - _Z6getSumPiS_)
        .other          _Z6getSumPiS_,@"STO_CUDA_ENTRY STV_DEFAULT"
_Z6getSumPiS_:
.text._Z6getSumPiS_:
[----:B------:R-:W-:Y:S01]  /*0000*/  LDC R1, c[0x0][0x37c] ;  /* 0x0000df00ff017b82 */ /* 0x000fe20000000800 */
[----:B------:R-:W0:Y:S07]  /*0010*/  S2R R3, SR_TID.X ;  /* 0x0000000000037919 */ /* 0x000e2e0000002100 */
[----:B------:R-:W1:Y:S01]  /*0020*/  LDC.64 R12, c[0x0][0x380] ;  /* 0x0000e000ff0c7b82 */ /* 0x000e620000000a00 */
[----:B------:R-:W2:Y:S01]  /*0030*/  LDCU.64 UR6, c[0x0][0x358] ;  /* 0x00006b00ff0677ac */ /* 0x000ea20008000a00 */
[----:B0-----:R-:W-:-:S04]  /*0040*/  IMAD R3, R3, 0xa, RZ ;  /* 0x0000000a03037824 */ /* 0x001fc800078e02ff */
[----:B-1----:R-:W-:-:S05]  /*0050*/  IMAD.WIDE.U32 R12, R3, 0x4, R12 ;  /* 0x00000004030c7825 */ /* 0x002fca00078e000c */
[----:B--2---:R-:W2:Y:S04]  /*0060*/  LDG.E R15, desc[UR6][R12.64] ;  /* 0x000000060c0f7981 */ /* 0x004ea8000c1e1900 */
[----:B------:R-:W3:Y:S04]  /*0070*/  LDG.E R17, desc[UR6][R12.64+0x4] ;  /* 0x000004060c117981 */ /* 0x000ee8000c1e1900 */
[----:B------:R-:W4:Y:S04]  /*0080*/  LDG.E R19, desc[UR6][R12.64+0x8] ;  /* 0x000008060c137981 */ /* 0x000f28000c1e1900 */
[----:B------:R-:W5:Y:S04]  /*0090*/  LDG.E R21, desc[UR6][R12.64+0xc] ;  /* 0x00000c060c157981 */ /* 0x000f68000c1e1900 */
[----:B------:R-:W5:Y:S04]  /*00a0*/  LDG.E R23, desc[UR6][R12.64+0x10] ;  /* 0x000010060c177981 */ /* 0x000f68000c1e1900 */
[----:B------:R-:W5:Y:S04]  /*00b0*/  LDG.E R11, desc[UR6][R12.64+0x14] ;  /* 0x000014060c0b7981 */ /* 0x000f68000c1e1900 */
[----:B------:R-:W5:Y:S04]  /*00c0*/  LDG.E R9, desc[UR6][R12.64+0x18] ;  /* 0x000018060c097981 */ /* 0x000f68000c1e1900 */
[----:B------:R-:W5:Y:S04]  /*00d0*/  LDG.E R7, desc[UR6][R12.64+0x1c] ;  /* 0x00001c060c077981 */ /* 0x000f68000c1e1900 */
[----:B------:R-:W5:Y:S04]  /*00e0*/  LDG.E R3, desc[UR6][R12.64+0x20] ;  /* 0x000020060c037981 */ /* 0x000f68000c1e1900 */
[----:B------:R-:W5:Y:S01]  /*00f0*/  LDG.E R5, desc[UR6][R12.64+0x24] ;  /* 0x000024060c057981 */ /* 0x000f62000c1e1900 */
[----:B------:R-:W-:-:S02]  /*0100*/  VOTEU.ANY UR4, UPT, PT ;  /* 0x0000000000047886 */ /* 0x000fc400038e0100 */
[----:B------:R-:W-:Y:S01]  /*0110*/  UFLO.U32 UR4, UR4 ;  /* 0x00000004000472bd */ /* 0x000fe200080e0000 */
[----:B------:R-:W2:Y:S02]  /*0120*/  S2R R0, SR_CTAID.X ;  /* 0x0000000000007919 */ /* 0x000ea40000002500 */
[C---:B--2---:R-:W-:Y:S02]  /*0130*/  IMAD.IADD R15, R0.reuse, 0x1, -R15 ;  /* 0x00000001000f7824 */ /* 0x044fe400078e0a0f */
[----:B---3--:R-:W-:-:S03]  /*0140*/  IMAD.IADD R17, R0, 0x1, -R17 ;  /* 0x0000000100117824 */ /* 0x008fc600078e0a11 */
[----:B------:R-:W-:Y:S02]  /*0150*/  IABS R2, R15 ;  /* 0x0000000f00027213 */ /* 0x000fe40000000000 */
[----:B----4-:R-:W-:Y:S02]  /*0160*/  IADD3 R19, PT, PT, -R19, R0, RZ ;  /* 0x0000000013137210 */ /* 0x010fe40007ffe1ff */
[----:B------:R-:W-:Y:S01]  /*0170*/  IABS R4, R17 ;  /* 0x0000001100047213 */ /* 0x000fe20000000000 */
[----:B------:R-:W-:Y:S01]  /*0180*/  IMAD R15, R15, R15, R2 ;  /* 0x0000000f0f0f7224 */ /* 0x000fe200078e0202 */
[----:B------:R-:W-:Y:S01]  /*0190*/  IABS R6, R19 ;  /* 0x0000001300067213 */ /* 0x000fe20000000000 */
[C---:B-----5:R-:W-:Y:S02]  /*01a0*/  IMAD.IADD R21, R0.reuse, 0x1, -R21 ;  /* 0x0000000100157824 */ /* 0x060fe400078e0a15 */
[----:B------:R-:W-:Y:S01]  /*01b0*/  IMAD R2, R17, R17, R4 ;  /* 0x0000001111027224 */ /* 0x000fe200078e0204 */
[----:B------:R-:W-:Y:S01]  /*01c0*/  MOV R4, R6 ;  /* 0x0000000600047202 */ /* 0x000fe20000000f00 */
[----:B------:R-:W-:Y:S01]  /*01d0*/  IMAD.IADD R23, R0, 0x1, -R23 ;  /* 0x0000000100177824 */ /* 0x000fe200078e0a17 */
[----:B------:R-:W-:-:S02]  /*01e0*/  IABS R8, R21 ;  /* 0x0000001500087213 */ /* 0x000fc40000000000 */
[----:B------:R-:W-:Y:S01]  /*01f0*/  SHF.R.U32.HI R15, RZ, 0x1, R15 ;  /* 0x00000001ff0f7819 */ /* 0x000fe2000001160f */
[----:B------:R-:W-:Y:S01]  /*0200*/  IMAD R19, R19, R19, R4 ;  /* 0x0000001313137224 */ /* 0x000fe200078e0204 */
[----:B------:R-:W-:Y:S01]  /*0210*/  IABS R10, R23 ;  /* 0x00000017000a7213 */ /* 0x000fe20000000000 */
[----:B------:R-:W-:Y:S01]  /*0220*/  IMAD.MOV.U32 R6, RZ, RZ, R8 ;  /* 0x000000ffff067224 */ /* 0x000fe200078e0008 */
[----:B------:R-:W-:Y:S01]  /*0230*/  LEA.HI R2, R2, R15, RZ, 0x1f ;  /* 0x0000000f02027211 */ /* 0x000fe200078ff8ff */
[C---:B------:R-:W-:Y:S01]  /*0240*/  IMAD.IADD R9, R0.reuse, 0x1, -R9 ;  /* 0x0000000100097824 */ /* 0x040fe200078e0a09 */
[----:B------:R-:W-:Y:S01]  /*0250*/  IADD3 R11, PT, PT, -R11, R0, RZ ;  /* 0x000000000b0b7210 */ /* 0x000fe20007ffe1ff */
[----:B------:R-:W-:Y:S01]  /*0260*/  IMAD.MOV.U32 R4, RZ, RZ, R10 ;  /* 0x000000ffff047224 */ /* 0x000fe200078e000a */
[----:B------:R-:W-:Y:S01]  /*0270*/  LEA.HI R2, R19, R2, RZ, 0x1f ;  /* 0x0000000213027211 */ /* 0x000fe200078ff8ff */
[----:B------:R-:W-:Y:S01]  /*0280*/  IMAD R21, R21, R21, R6 ;  /* 0x0000001515157224 */ /* 0x000fe200078e0206 */
[----:B------:R-:W-:Y:S01]  /*0290*/  IABS R6, R9 ;  /* 0x0000000900067213 */ /* 0x000fe20000000000 */
[----:B------:R-:W-:Y:S01]  /*02a0*/  IMAD R23, R23, R23, R4 ;  /* 0x0000001717177224 */ /* 0x000fe200078e0204 */
[----:B------:R-:W-:Y:S01]  /*02b0*/  IABS R4, R11 ;  /* 0x0000000b00047213 */ /* 0x000fe20000000000 */
[C---:B------:R-:W-:Y:S01]  /*02c0*/  IMAD.IADD R7, R0.reuse, 0x1, -R7 ;  /* 0x0000000100077824 */ /* 0x040fe200078e0a07 */
[----:B------:R-:W-:Y:S01]  /*02d0*/  LEA.HI R2, R21, R2, RZ, 0x1f ;  /* 0x0000000215027211 */ /* 0x000fe200078ff8ff */
[----:B------:R-:W-:Y:S01]  /*02e0*/  IMAD R9, R9, R9, R6 ;  /* 0x0000000909097224 */ /* 0x000fe200078e0206 */
[----:B------:R-:W-:Y:S01]  /*02f0*/  IADD3 R3, PT, PT, -R3, R0, RZ ;  /* 0x0000000003037210 */ /* 0x000fe20007ffe1ff */
[----:B------:R-:W-:Y:S01]  /*0300*/  IMAD R11, R11, R11, R4 ;  /* 0x0000000b0b0b7224 */ /* 0x000fe200078e0204 */
[----:B------:R-:W-:Y:S01]  /*0310*/  IABS R8, R7 ;  /* 0x0000000700087213 */ /* 0x000fe20000000000 */
[----:B------:R-:W-:Y:S01]  /*0320*/  IMAD.IADD R5, R0, 0x1, -R5 ;  /* 0x0000000100057824 */ /* 0x000fe200078e0a05 */
[----:B------:R-:W-:-:S02]  /*0330*/  LEA.HI R2, R23, R2, RZ, 0x1f ;  /* 0x0000000217027211 */ /* 0x000fc400078ff8ff */
[----:B------:R-:W-:Y:S01]  /*0340*/  IABS R10, R3 ;  /* 0x00000003000a7213 */ /* 0x000fe20000000000 */
[----:B------:R-:W-:Y:S01]  /*0350*/  IMAD.MOV.U32 R4, RZ, RZ, R8 ;  /* 0x000000ffff047224 */ /* 0x000fe200078e0008 */
[----:B------:R-:W-:Y:S02]  /*0360*/  LEA.HI R2, R11, R2, RZ, 0x1f ;  /* 0x000000020b027211 */ /* 0x000fe400078ff8ff */
[----:B------:R-:W-:Y:S01]  /*0370*/  IABS R8, R5 ;  /* 0x0000000500087213 */ /* 0x000fe20000000000 */
[----:B------:R-:W-:Y:S01]  /*0380*/  IMAD R7, R7, R7, R4 ;  /* 0x0000000707077224 */ /* 0x000fe200078e0204 */
[----:B------:R-:W-:Y:S02]  /*0390*/  MOV R6, R10 ;  /* 0x0000000a00067202 */ /* 0x000fe40000000f00 */
[----:B------:R-:W-:Y:S01]  /*03a0*/  LEA.HI R2, R9, R2, RZ, 0x1f ;  /* 0x0000000209027211 */ /* 0x000fe200078ff8ff */
[----:B------:R-:W-:Y:S01]  /*03b0*/  IMAD.MOV.U32 R4, RZ, RZ, R8 ;  /* 0x000000ffff047224 */ /* 0x000fe200078e0008 */
[----:B------:R-:W0:Y:S01]  /*03c0*/  S2R R9, SR_LANEID ;  /* 0x0000000000097919 */ /* 0x000e220000000000 */
[----:B------:R-:W-:Y:S01]  /*03d0*/  IMAD R3, R3, R3, R6 ;  /* 0x0000000303037224 */ /* 0x000fe200078e0206 */
[----:B------:R-:W-:Y:S01]  /*03e0*/  LEA.HI R2, R7, R2, RZ, 0x1f ;  /* 0x0000000207027211 */ /* 0x000fe200078ff8ff */
[----:B------:R-:W-:-:S03]  /*03f0*/  IMAD R5, R5, R5, R4 ;  /* 0x0000000505057224 */ /* 0x000fc600078e0204 */
[----:B------:R-:W-:-:S04]  /*0400*/  LEA.HI R2, R3, R2, RZ, 0x1f ;  /* 0x0000000203027211 */ /* 0x000fc800078ff8ff */
[----:B------:R-:W-:Y:S02]  /*0410*/  LEA.HI R5, R5, R2, RZ, 0x1f ;  /* 0x0000000205057211 */ /* 0x000fe400078ff8ff */
[----:B------:R-:W1:Y:S08]  /*0420*/  LDC.64 R2, c[0x0][0x388] ;  /* 0x0000e200ff027b82 */ /* 0x000e700000000a00 */
[----:B------:R-:W2:Y:S01]  /*0430*/  REDUX.SUM UR5, R5 ;  /* 0x00000000050573c4 */ /* 0x000ea2000000c000 */
[----:B0-----:R-:W-:Y:S01]  /*0440*/  ISETP.EQ.U32.AND P0, PT, R9, UR4, PT ;  /* 0x0000000409007c0c */ /* 0x001fe2000bf02070 */
[----:B-1----:R-:W-:Y:S01]  /*0450*/  IMAD.WIDE.U32 R2, R0, 0x4, R2 ;  /* 0x0000000400027825 */ /* 0x002fe200078e0002 */
[----:B--2---:R-:W-:-:S11]  /*0460*/  MOV R7, UR5 ;  /* 0x0000000500077c02 */ /* 0x004fd60008000f00 */
[----:B------:R-:W-:Y:S01]  /*0470*/  @P0 REDG.E.ADD.STRONG.GPU desc[UR6][R2.64], R7 ;  /* 0x000000070200098e */ /* 0x000fe2000c12e106 */
[----:B------:R-:W-:Y:S06]  /*0480*/  BAR.SYNC.DEFER_BLOCKING 0x0 ;  /* 0x0000000000007b1d */ /* 0x000fec0000010000 */
[----:B------:R-:W-:Y:S05]  /*0490*/  EXIT ;  /* 0x000000000000794d */ /* 0x000fea0003800000 */
.L_x_0:
[----:B------:R-:W-:-:S00]  /*04a0*/  BRA `(.L_x_0) ;  /* 0xfffffffc00fc7947 */ /* 0x000fc0000383ffff */
[----:B------:R-:W-:-:S00]  /*04b0*/  NOP ;  /* 0x0000000000007918 */ /* 0x000fc00000000000 */
        /* <DEDUP_REMOVED lines=12> */
.L_x_9:


//--------------------- .text._Z9findLowerPii     --------------------------
	.section	.text._Z9findLowerPii,"ax",@progbits
	.align	128
        .global         _Z9findLowerPii
        .type           _Z9findLowerPii,@function
        .size           _Z9findLowerPii,(.L_x_10 - _Z9findLowerPii)
        .other          _Z9findLowerPii,@"STO_CUDA_ENTRY STV_DEFAULT"
_Z9findLowerPii:
.text._Z9findLowerPii:
[----:B------:R-:W0:Y:S01]  /*0000*/  LDC R1, c[0x0][0x37c] ;  /* 0x0000df00ff017b82 */ /* 0x000e220000000800 */
[----:B------:R-:W1:Y:S01]  /*0010*/  LDCU UR5, c[0x0][0x388] ;  /* 0x00007100ff0577ac */ /* 0x000e620008000800 */
[----:B0-----:R-:W-:Y:S02]  /*0020*/  VIADD R1, R1, 0xfffffff8 ;  /* 0xfffffff801017836 */ /* 0x001fe40000000000 */
[----:B------:R-:W-:Y:S01]  /*0030*/  IMAD.MOV.U32 R3, RZ, RZ, 0x7fffffff ;  /* 0x7fffffffff037424 */ /* 0x000fe200078e00ff */
[----:B------:R-:W0:Y:S01]  /*0040*/  LDCU UR4, c[0x0][0x2f8] ;  /* 0x00005f00ff0477ac */ /* 0x000e220008000800 */
[----:B------:R-:W-:Y:S01]  /*0050*/  IMAD.MOV.U32 R2, RZ, RZ, -0x1 ;  /* 0xffffffffff027424 */ /* 0x000fe200078e00ff */
[----:B------:R-:W2:Y:S01]  /*0060*/  LDCU UR6, c[0x0][0x2fc] ;  /* 0x00005f80ff0677ac */ /* 0x000ea20008000800 */
[----:B-1----:R-:W-:Y:S01]  /*0070*/  UISETP.GE.AND UP0, UPT, UR5, 0x2, UPT ;  /* 0x000000020500788c */ /* 0x002fe2000bf06270 */
[----:B0-----:R-:W-:-:S05]  /*0080*/  IADD3 R6, P0, PT, R1, UR4, RZ ;  /* 0x0000000401067c10 */ /* 0x001fca000ff1e0ff */
[----:B--2---:R-:W-:-:S03]  /*0090*/  IMAD.X R7, RZ, RZ, UR6, P0 ;  /* 0x00000006ff077e24 */ /* 0x004fc600080e06ff */
[----:B------:R-:W-:Y:S05]  /*00a0*/  BRA.U !UP0, `(.L_x_1) ;  /* 0x00000009089c7547 */ /* 0x000fea000b800000 */
[----:B------:R-:W-:Y:S01]  /*00b0*/  UIADD3 UR4, UPT, UPT, UR5, -0x1, URZ ;  /* 0xffffffff05047890 */ /* 0x000fe2000fffe0ff */
[----:B------:R-:W-:Y:S01]  /*00c0*/  IMAD.MOV.U32 R9, RZ, RZ, RZ ;  /* 0x000000ffff097224 */ /* 0x000fe200078e00ff */
[----:B------:R-:W-:Y:S01]  /*00d0*/  UIADD3 UR5, UPT, UPT, UR5, -0x2, URZ ;  /* 0xfffffffe05057890 */ /* 0x000fe2000fffe0ff */
[----:B------:R-:W-:Y:S01]  /*00e0*/  IMAD.MOV.U32 R2, RZ, RZ, -0x1 ;  /* 0xffffffffff027424 */ /* 0x000fe200078e00ff */
[----:B------:R-:W-:Y:S01]  /*00f0*/  ULOP3.LUT UR8, UR4, 0xf, URZ, 0xc0, !UPT ;  /* 0x0000000f04087892 */ /* 0x000fe2000f8ec0ff */
[----:B------:R-:W-:Y:S01]  /*0100*/  IMAD.MOV.U32 R3, RZ, RZ, 0x7fffffff ;  /* 0x7fffffffff037424 */ /* 0x000fe200078e00ff */
[----:B------:R-:W-:Y:S02]  /*0110*/  UISETP.GE.U32.AND UP1, UPT, UR5, 0xf, UPT ;  /* 0x0000000f0500788c */ /* 0x000fe4000bf26070 */
[----:B------:R-:W-:Y:S01]  /*0120*/  UISETP.NE.AND UP0, UPT, UR8, URZ, UPT ;  /* 0x000000ff0800728c */ /* 0x000fe2000bf05270 */
[----:B------:R-:W0:Y:S06]  /*0130*/  LDCU.64 UR10, c[0x0][0x358] ;  /* 0x00006b00ff0a77ac */ /* 0x000e2c0008000a00 */
[----:B------:R-:W-:Y:S05]  /*0140*/  BRA.U !UP1, `(.L_x_2) ;  /* 0x00000005093c7547 */ /* 0x000fea000b800000 */
[----:B------:R-:W1:Y:S01]  /*0150*/  LDCU.64 UR6, c[0x0][0x380] ;  /* 0x00007000ff0677ac */ /* 0x000e620008000a00 */
[----:B------:R-:W-:Y:S02]  /*0160*/  IMAD.MOV.U32 R8, RZ, RZ, RZ ;  /* 0x000000ffff087224 */ /* 0x000fe400078e00ff */
[----:B------:R-:W-:Y:S01]  /*0170*/  IMAD.MOV.U32 R2, RZ, RZ, -0x1 ;  /* 0xffffffffff027424 */ /* 0x000fe200078e00ff */
[----:B------:R-:W-:Y:S01]  /*0180*/  ULOP3.LUT UR9, UR4, 0xfffffff0, URZ, 0xc0, !UPT ;  /* 0xfffffff004097892 */ /* 0x000fe2000f8ec0ff */
[----:B------:R-:W-:-:S05]  /*0190*/  IMAD.MOV.U32 R3, RZ, RZ, 0x7fffffff ;  /* 0x7fffffffff037424 */ /* 0x000fca00078e00ff */
[----:B------:R-:W-:Y:S01]  /*01a0*/  IMAD.U32 R9, RZ, RZ, UR9 ;  /* 0x00000009ff097e24 */ /* 0x000fe2000f8e00ff */
[----:B-1----:R-:W-:-:S04]  /*01b0*/  UIADD3 UR5, UP1, UPT, UR6, 0x20, URZ ;  /* 0x0000002006057890 */ /* 0x002fc8000ff3e0ff */
[----:B------:R-:W-:Y:S02]  /*01c0*/  UIADD3.X UR6, UPT, UPT, URZ, UR7, URZ, UP1, !UPT ;  /* 0x00000007ff067290 */ /* 0x000fe40008ffe4ff */
[----:B------:R-:W-:-:S04]  /*01d0*/  IMAD.U32 R4, RZ, RZ, UR5 ;  /* 0x00000005ff047e24 */ /* 0x000fc8000f8e00ff */
[----:B------:R-:W-:-:S07]  /*01e0*/  IMAD.U32 R5, RZ, RZ, UR6 ;  /* 0x00000006ff057e24 */ /* 0x000fce000f8e00ff */
.L_x_3:
[----:B0-----:R-:W2:Y:S04]  /*01f0*/  LDG.E R22, desc[UR10][R4.64+-0x20] ;  /* 0xffffe00a04167981 */ /* 0x001ea8000c1e1900 */
        /* <DEDUP_REMOVED lines=14> */
[----:B------:R-:W5:Y:S01]  /*02e0*/  LDG.E R0, desc[UR10][R4.64+0x1c] ;  /* 0x00001c0a04007981 */ /* 0x000f62000c1e1900 */
[----:B--2---:R-:W-:-:S02]  /*02f0*/  VIMNMX R21, PT, PT, R22, R3, PT ;  /* 0x0000000316157248 */ /* 0x004fc40003fe0100 */
[----:B------:R-:W-:Y:S02]  /*0300*/  ISETP.GE.AND P2, PT, R22, R3, PT ;  /* 0x000000031600720c */ /* 0x000fe40003f46270 */
[----:B---3--:R-:W-:Y:S02]  /*0310*/  VIMNMX R23, PT, PT, R21, R24, PT ;  /* 0x0000001815177248 */ /* 0x008fe40003fe0100 */
[----:B------:R-:W-:Y:S02]  /*0320*/  ISETP.GE.AND P3, PT, R24, R21, PT ;  /* 0x000000151800720c */ /* 0x000fe40003f66270 */
[----:B----4-:R-:W-:Y:S02]  /*0330*/  ISETP.GE.AND P0, PT, R26, R23, PT ;  /* 0x000000171a00720c */ /* 0x010fe40003f06270 */
[----:B------:R-:W-:Y:S02]  /*0340*/  VIMNMX R23, PT, PT, R23, R26, PT ;  /* 0x0000001a17177248 */ /* 0x000fe40003fe0100 */
[----:B------:R-:W-:-:S02]  /*0350*/  SEL R2, R8, R2, !P2 ;  /* 0x0000000208027207 */ /* 0x000fc40005000000 */
[----:B-----5:R-:W-:Y:S02]  /*0360*/  VIMNMX R3, PT, PT, R23, R28, PT ;  /* 0x0000001c17037248 */ /* 0x020fe40003fe0100 */
[----:B------:R-:W-:Y:S02]  /*0370*/  ISETP.GE.AND P1, PT, R28, R23, PT ;  /* 0x000000171c00720c */ /* 0x000fe40003f26270 */
[----:B------:R-:W-:Y:S01]  /*0380*/  VIMNMX R22, PT, PT, R3, R20, PT ;  /* 0x0000001403167248 */ /* 0x000fe20003fe0100 */
[----:B------:R-:W-:Y:S01]  /*0390*/  @!P3 VIADD R2, R8, 0x1 ;  /* 0x000000010802b836 */ /* 0x000fe20000000000 */
[----:B------:R-:W-:Y:S01]  /*03a0*/  ISETP.GE.AND P2, PT, R20, R3, PT ;  /* 0x000000031400720c */ /* 0x000fe20003f46270 */
[----:B------:R-:W-:Y:S01]  /*03b0*/  @!P0 VIADD R2, R8, 0x2 ;  /* 0x0000000208028836 */ /* 0x000fe20000000000 */
[----:B------:R-:W-:Y:S02]  /*03c0*/  VIMNMX R3, PT, PT, R22, R19, PT ;  /* 0x0000001316037248 */ /* 0x000fe40003fe0100 */
[----:B------:R-:W-:-:S02]  /*03d0*/  ISETP.GE.AND P3, PT, R19, R22, PT ;  /* 0x000000161300720c */ /* 0x000fc40003f66270 */
[----:B------:R-:W-:Y:S02]  /*03e0*/  VIMNMX R20, PT, PT, R3, R18, PT ;  /* 0x0000001203147248 */ /* 0x000fe40003fe0100 */
[----:B------:R-:W-:Y:S01]  /*03f0*/  ISETP.GE.AND P0, PT, R18, R3, PT ;  /* 0x000000031200720c */ /* 0x000fe20003f06270 */
[----:B------:R-:W-:Y:S01]  /*0400*/  @!P1 VIADD R2, R8, 0x3 ;  /* 0x0000000308029836 */ /* 0x000fe20000000000 */
[----:B------:R-:W-:Y:S02]  /*0410*/  VIMNMX R3, PT, PT, R20, R17, PT ;  /* 0x0000001114037248 */ /* 0x000fe40003fe0100 */
[----:B------:R-:W-:Y:S01]  /*0420*/  ISETP.GE.AND P1, PT, R17, R20, PT ;  /* 0x000000141100720c */ /* 0x000fe20003f26270 */
[----:B------:R-:W-:Y:S01]  /*0430*/  @!P2 VIADD R2, R8, 0x4 ;  /* 0x000000040802a836 */ /* 0x000fe20000000000 */
[----:B------:R-:W-:Y:S02]  /*0440*/  VIMNMX R18, PT, PT, R3, R16, PT ;  /* 0x0000001003127248 */ /* 0x000fe40003fe0100 */
[----:B------:R-:W-:Y:S01]  /*0450*/  ISETP.GE.AND P2, PT, R16, R3, PT ;  /* 0x000000031000720c */ /* 0x000fe20003f46270 */
[----:B------:R-:W-:Y:S01]  /*0460*/  @!P3 VIADD R2, R8, 0x5 ;  /* 0x000000050802b836 */ /* 0x000fe20000000000 */
[----:B------:R-:W-:-:S02]  /*0470*/  VIMNMX R3, PT, PT, R18, R15, PT ;  /* 0x0000000f12037248 */ /* 0x000fc40003fe0100 */
        /* <DEDUP_REMOVED lines=14> */
[----:B------:R-:W-:Y:S02]  /*0560*/  ISETP.GE.AND P0, PT, R10, R3, PT ;  /* 0x000000030a00720c */ /* 0x000fe40003f06270 */
[----:B------:R-:W-:Y:S01]  /*0570*/  VIMNMX R3, PT, PT, R3, R10, PT ;  /* 0x0000000a03037248 */ /* 0x000fe20003fe0100 */
[----:B------:R-:W-:-:S03]  /*0580*/  @!P1 VIADD R2, R8, 0xb ;  /* 0x0000000b08029836 */ /* 0x000fc60000000000 */
[----:B------:R-:W-:Y:S01]  /*0590*/  ISETP.GE.AND P1, PT, R0, R3, PT ;  /* 0x000000030000720c */ /* 0x000fe20003f26270 */
[----:B------:R-:W-:Y:S01]  /*05a0*/  @!P2 VIADD R2, R8, 0xc ;  /* 0x0000000c0802a836 */ /* 0x000fe20000000000 */
[----:B------:R-:W-:-:S03]  /*05b0*/  VIMNMX R3, PT, PT, R3, R0, PT ;  /* 0x0000000003037248 */ /* 0x000fc60003fe0100 */
[C---:B------:R-:W-:Y:S02]  /*05c0*/  @!P3 VIADD R2, R8.reuse, 0xd ;  /* 0x0000000d0802b836 */ /* 0x040fe40000000000 */
[----:B------:R-:W-:-:S06]  /*05d0*/  @!P0 VIADD R2, R8, 0xe ;  /* 0x0000000e08028836 */ /* 0x000fcc0000000000 */
[----:B------:R-:W-:Y:S01]  /*05e0*/  @!P1 VIADD R2, R8, 0xf ;  /* 0x0000000f08029836 */ /* 0x000fe20000000000 */
[----:B------:R-:W-:Y:S01]  /*05f0*/  IADD3 R4, P1, PT, R4, 0x40, RZ ;  /* 0x0000004004047810 */ /* 0x000fe20007f3e0ff */
[----:B------:R-:W-:-:S04]  /*0600*/  VIADD R8, R8, 0x10 ;  /* 0x0000001008087836 */ /* 0x000fc80000000000 */
[----:B------:R-:W-:Y:S01]  /*0610*/  IMAD.X R5, RZ, RZ, R5, P1 ;  /* 0x000000ffff057224 */ /* 0x000fe200008e0605 */
[----:B------:R-:W-:-:S13]  /*0620*/  ISETP.NE.AND P0, PT, R8, R9, PT ;  /* 0x000000090800720c */ /* 0x000fda0003f05270 */
[----:B------:R-:W-:Y:S05]  /*0630*/  @P0 BRA `(.L_x_3) ;  /* 0xfffffff800ec0947 */ /* 0x000fea000383ffff */
.L_x_2:
[----:B------:R-:W-:Y:S05]  /*0640*/  BRA.U !UP0, `(.L_x_1) ;  /* 0x0000000508347547 */ /* 0x000fea000b800000 */
[----:B------:R-:W-:Y:S02]  /*0650*/  UISETP.GE.U32.AND UP0, UPT, UR8, 0x8, UPT ;  /* 0x000000080800788c */ /* 0x000fe4000bf06070 */
[----:B------:R-:W-:-:S04]  /*0660*/  ULOP3.LUT UR5, UR4, 0x7, URZ, 0xc0, !UPT ;  /* 0x0000000704057892 */ /* 0x000fc8000f8ec0ff */
[----:B------:R-:W-:-:S03]  /*0670*/  UISETP.NE.AND UP1, UPT, UR5, URZ, UPT ;  /* 0x000000ff0500728c */ /* 0x000fc6000bf25270 */
[----:B------:R-:W-:Y:S08]  /*0680*/  BRA.U !UP0, `(.L_x_4) ;  /* 0x00000001088c7547 */ /* 0x000ff0000b800000 */
[----:B------:R-:W1:Y:S02]  /*0690*/  LDC.64 R4, c[0x0][0x380] ;  /* 0x0000e000ff047b82 */ /* 0x000e640000000a00 */
[----:B-1----:R-:W-:-:S05]  /*06a0*/  IMAD.WIDE.U32 R4, R9, 0x4, R4 ;  /* 0x0000000409047825 */ /* 0x002fca00078e0004 */
[----:B0-----:R-:W2:Y:S04]  /*06b0*/  LDG.E R0, desc[UR10][R4.64] ;  /* 0x0000000a04007981 */ /* 0x001ea8000c1e1900 */
[----:B------:R-:W3:Y:S04]  /*06c0*/  LDG.E R11, desc[UR10][R4.64+0x4] ;  /* 0x0000040a040b7981 */ /* 0x000ee8000c1e1900 */
[----:B------:R-:W4:Y:S04]  /*06d0*/  LDG.E R13, desc[UR10][R4.64+0x8] ;  /* 0x0000080a040d7981 */ /* 0x000f28000c1e1900 */
        /* <DEDUP_REMOVED lines=9> */
[----:B----4-:R-:W-:Y:S02]  /*0770*/  VIMNMX R8, PT, PT, R10, R13, PT ;  /* 0x0000000d0a087248 */ /* 0x010fe40003fe0100 */
[----:B------:R-:W-:Y:S02]  /*0780*/  ISETP.GE.AND P0, PT, R13, R10, PT ;  /* 0x0000000a0d00720c */ /* 0x000fe40003f06270 */
[----:B-----5:R-:W-:-:S02]  /*0790*/  VIMNMX R0, PT, PT, R8, R15, PT ;  /* 0x0000000f08007248 */ /* 0x020fc40003fe0100 */
[----:B------:R-:W-:Y:S02]  /*07a0*/  ISETP.GE.AND P1, PT, R15, R8, PT ;  /* 0x000000080f00720c */ /* 0x000fe40003f26270 */
[----:B------:R-:W-:Y:S02]  /*07b0*/  VIMNMX R3, PT, PT, R0, R17, PT ;  /* 0x0000001100037248 */ /* 0x000fe40003fe0100 */
[C---:B------:R-:W-:Y:S01]  /*07c0*/  SEL R2, R9.reuse, R2, !P2 ;  /* 0x0000000209027207 */ /* 0x040fe20005000000 */
[----:B------:R-:W-:Y:S01]  /*07d0*/  @!P3 VIADD R2, R9, 0x1 ;  /* 0x000000010902b836 */ /* 0x000fe20000000000 */
[----:B------:R-:W-:Y:S02]  /*07e0*/  ISETP.GE.AND P2, PT, R17, R0, PT ;  /* 0x000000001100720c */ /* 0x000fe40003f46270 */
[----:B------:R-:W-:Y:S01]  /*07f0*/  VIMNMX R0, PT, PT, R3, R12, PT ;  /* 0x0000000c03007248 */ /* 0x000fe20003fe0100 */
[----:B------:R-:W-:Y:S01]  /*0800*/  @!P0 VIADD R2, R9, 0x2 ;  /* 0x0000000209028836 */ /* 0x000fe20000000000 */
[----:B------:R-:W-:-:S02]  /*0810*/  ISETP.GE.AND P3, PT, R12, R3, PT ;  /* 0x000000030c00720c */ /* 0x000fc40003f66270 */
[----:B------:R-:W-:Y:S01]  /*0820*/  ISETP.GE.AND P0, PT, R19, R0, PT ;  /* 0x000000001300720c */ /* 0x000fe20003f06270 */
[----:B------:R-:W-:Y:S01]  /*0830*/  @!P1 VIADD R2, R9, 0x3 ;  /* 0x0000000309029836 */ /* 0x000fe20000000000 */
[----:B------:R-:W-:-:S04]  /*0840*/  VIMNMX R0, PT, PT, R0, R19, PT ;  /* 0x0000001300007248 */ /* 0x000fc80003fe0100 */
[----:B------:R-:W-:Y:S01]  /*0850*/  ISETP.GE.AND P1, PT, R21, R0, PT ;  /* 0x000000001500720c */ /* 0x000fe20003f26270 */
[----:B------:R-:W-:Y:S01]  /*0860*/  @!P2 VIADD R2, R9, 0x4 ;  /* 0x000000040902a836 */ /* 0x000fe20000000000 */
[----:B------:R-:W-:-:S03]  /*0870*/  VIMNMX R3, PT, PT, R0, R21, PT ;  /* 0x0000001500037248 */ /* 0x000fc60003fe0100 */
[C---:B------:R-:W-:Y:S02]  /*0880*/  @!P3 VIADD R2, R9.reuse, 0x5 ;  /* 0x000000050902b836 */ /* 0x040fe40000000000 */
[----:B------:R-:W-:-:S06]  /*0890*/  @!P0 VIADD R2, R9, 0x6 ;  /* 0x0000000609028836 */ /* 0x000fcc0000000000 */
[C---:B------:R-:W-:Y:S02]  /*08a0*/  @!P1 VIADD R2, R9.reuse, 0x7 ;  /* 0x0000000709029836 */ /* 0x040fe40000000000 */
[----:B------:R-:W-:-:S07]  /*08b0*/  VIADD R9, R9, 0x8 ;  /* 0x0000000809097836 */ /* 0x000fce0000000000 */
.L_x_4:
        /* <DEDUP_REMOVED lines=18> */
[----:B-----5:R-:W-:Y:S02]  /*09e0*/  ISETP.GE.AND P3, PT, R15, R10, PT ;  /* 0x0000000a0f00720c */ /* 0x020fe40003f66270 */
[----:B------:R-:W-:-:S03]  /*09f0*/  VIMNMX R3, PT, PT, R10, R15, PT ;  /* 0x0000000f0a037248 */ /* 0x000fc60003fe0100 */
[C---:B------:R-:W-:Y:S02]  /*0a00*/  @!P1 VIADD R2, R9.reuse, 0x1 ;  /* 0x0000000109029836 */ /* 0x040fe40000000000 */
[----:B------:R-:W-:-:S06]  /*0a10*/  @!P2 VIADD R2, R9, 0x2 ;  /* 0x000000020902a836 */ /* 0x000fcc0000000000 */
[C---:B------:R-:W-:Y:S02]  /*0a20*/  @!P3 VIADD R2, R9.reuse, 0x3 ;  /* 0x000000030902b836 */ /* 0x040fe40000000000 */
[----:B------:R-:W-:-:S07]  /*0a30*/  VIADD R9, R9, 0x4 ;  /* 0x0000000409097836 */ /* 0x000fce0000000000 */
.L_x_5:
[----:B------:R-:W-:Y:S05]  /*0a40*/  BRA.U !UP1, `(.L_x_1) ;  /* 0x0000000109347547 */ /* 0x000fea000b800000 */
[----:B------:R-:W1:Y:S01]  /*0a50*/  LDC.64 R4, c[0x0][0x380] ;  /* 0x0000e000ff047b82 */ /* 0x000e620000000a00 */
[----:B------:R-:W-:Y:S01]  /*0a60*/  UIADD3 UR4, UPT, UPT, -UR4, URZ, URZ ;  /* 0x000000ff04047290 */ /* 0x000fe2000fffe1ff */
[----:B-1----:R-:W-:-:S11]  /*0a70*/  IMAD.WIDE.U32 R4, R9, 0x4, R4 ;  /* 0x0000000409047825 */ /* 0x002fd600078e0004 */
.L_x_6:
[----:B0-----:R0:W2:Y:S01]  /*0a80*/  LDG.E R0, desc[UR10][R4.64] ;  /* 0x0000000a04007981 */ /* 0x0010a2000c1e1900 */
[----:B------:R-:W-:-:S04]  /*0a90*/  UIADD3 UR4, UPT, UPT, UR4, 0x1, URZ ;  /* 0x0000000104047890 */ /* 0x000fc8000fffe0ff */
[----:B------:R-:W-:Y:S01]  /*0aa0*/  UISETP.NE.AND UP0, UPT, UR4, URZ, UPT ;  /* 0x000000ff0400728c */ /* 0x000fe2000bf05270 */
[----:B0-----:R-:W-:-:S05]  /*0ab0*/  IADD3 R4, P1, PT, R4, 0x4, RZ ;  /* 0x0000000404047810 */ /* 0x001fca0007f3e0ff */
[----:B------:R-:W-:Y:S01]  /*0ac0*/  IMAD.X R5, RZ, RZ, R5, P1 ;  /* 0x000000ffff057224 */ /* 0x000fe200008e0605 */
[CC--:B--2---:R-:W-:Y:S02]  /*0ad0*/  ISETP.GE.AND P0, PT, R0.reuse, R3.reuse, PT ;  /* 0x000000030000720c */ /* 0x0c4fe40003f06270 */
[----:B------:R-:W-:Y:S02]  /*0ae0*/  VIMNMX R3, PT, PT, R0, R3, PT ;  /* 0x0000000300037248 */ /* 0x000fe40003fe0100 */
[C---:B------:R-:W-:Y:S01]  /*0af0*/  SEL R2, R9.reuse, R2, !P0 ;  /* 0x0000000209027207 */ /* 0x040fe20004000000 */
[----:B------:R-:W-:Y:S01]  /*0b00*/  VIADD R9, R9, 0x1 ;  /* 0x0000000109097836 */ /* 0x000fe20000000000 */
[----:B------:R-:W-:Y:S07]  /*0b10*/  BRA.U UP0, `(.L_x_6) ;  /* 0xfffffffd00d87547 */ /* 0x000fee000b83ffff */
.L_x_1:
[----:B------:R-:W-:Y:S01]  /*0b20*/  MOV R0, 0x8 ;  /* 0x0000000800007802 */ /* 0x000fe20000000f00 */
[----:B------:R1:W-:Y:S01]  /*0b30*/  STL.64 [R1], R2 ;  /* 0x0000000201007387 */ /* 0x0003e20000100a00 */
[----:B------:R-:W2:Y:S02]  /*0b40*/  LDCU.64 UR4, c[0x4][URZ] ;  /* 0x01000000ff0477ac */ /* 0x000ea40008000a00 */
[----:B------:R1:W3:Y:S01]  /*0b50*/  LDC.64 R8, c[0x4][R0] ;  /* 0x0100000000087b82 */ /* 0x0002e20000000a00 */
[----:B--2---:R-:W-:Y:S02]  /*0b60*/  IMAD.U32 R4, RZ, RZ, UR4 ;  /* 0x00000004ff047e24 */ /* 0x004fe4000f8e00ff */
[----:B-1----:R-:W-:-:S07]  /*0b70*/  IMAD.U32 R5, RZ, RZ, UR5 ;  /* 0x00000005ff057e24 */ /* 0x002fce000f8e00ff */
[----:B------:R-:W-:-:S07]  /*0b80*/  LEPC R20, `(.L_x_7) ;  /* 0x000000001014794e */ /* 0x000fce0000000000 */
[----:B0--3--:R-:W-:Y:S05]  /*0b90*/  CALL.ABS.NOINC R8 ;  /* 0x0000000008007343 */ /* 0x009fea0003c00000 */
.L_x_7:
[----:B------:R-:W-:Y:S05]  /*0ba0*/  EXIT ;  /* 0x000000000000794d */ /* 0x000fea0003800000 */
.L_x_8:
        /* <DEDUP_REMOVED lines=13> */
.L_x_10:


//--------------------- .nv.global.init           --------------------------
	.section	.nv.global.init,"aw",@progbits
.nv.global.init:
	.type		$str,@object
	.size		$str,(.L_0 - $str)
$str:
        /*0000*/ 	.byte	0x0a, 0x62, 0x65, 0x73, 0x74, 0x20, 0x70, 0x6f, 0x73, 0x3d, 0x25, 0x64, 0x2c, 0x20, 0x6d, 0x69
        /*0010*/ 	.byte	0x6e, 0x3d, 0x25, 0x64, 0x0a, 0x00
.L_0:


//--------------------- .nv.shared.reserved.0     --------------------------
	.section	.nv.shared.reserved.0,"aw",@nobits
	.weak		__nv_reservedSMEM_offset_0_alias
	.size		__nv_reservedSMEM_offset_0_alias, 0, 64
	.other		__nv_reservedSMEM_offset_0_alias,@"STO_CUDA_RESERVED_SHARED STV_DEFAULT"
__nv_reservedSMEM_offset_0_alias:
	.zero		0
	.zero		64


//--------------------- .nv.constant0._Z6getSumPiS_ --------------------------
	.section	.nv.constant0._Z6getSumPiS_,"a",@progbits
	.sectionflags	@""
	.align	4
.nv.constant0._Z6getSumPiS_:
	.zero		912


//--------------------- .nv.constant0._Z9findLowerPii --------------------------
	.section	.nv.constant0._Z9findLowerPii,"a",@progbits
	.sectionflags	@""
	.align	4
.nv.constant0._Z9findLowerPii:
	.zero		908


//--------------------- SYMBOLS --------------------------

	.type		.nv.reservedSmem.offset0,@object
	.size		.nv.reservedSmem.offset0,0x4
	.type		vprintf,@function
